//
// Generated by NVIDIA NVVM Compiler
//
// Compiler Build ID: CL-36424714
// Cuda compilation tools, release 13.0, V13.0.88
// Based on NVVM 20.0.0
//

.version 9.0
.target sm_100
.address_size 64

	// .globl	calc_r

.visible .entry calc_r(
	.param .u32 calc_r_param_0,
	.param .u64 .ptr .align 1 calc_r_param_1,
	.param .u32 calc_r_param_2,
	.param .u32 calc_r_param_3,
	.param .u64 .ptr .align 1 calc_r_param_4,
	.param .u32 calc_r_param_5,
	.param .u64 .ptr .align 1 calc_r_param_6,
	.param .u32 calc_r_param_7,
	.param .u32 calc_r_param_8,
	.param .u64 .ptr .align 1 calc_r_param_9,
	.param .u32 calc_r_param_10,
	.param .u32 calc_r_param_11,
	.param .u64 .ptr .align 1 calc_r_param_12,
	.param .u32 calc_r_param_13,
	.param .u32 calc_r_param_14
)
{
	.reg .pred 	%p<4>;
	.reg .b32 	%r<66>;
	.reg .b64 	%rd<42>;

	ld.param.u32 	%r11, [calc_r_param_0];
	ld.param.u64 	%rd9, [calc_r_param_1];
	ld.param.u32 	%r12, [calc_r_param_3];
	ld.param.u64 	%rd10, [calc_r_param_4];
	ld.param.u64 	%rd11, [calc_r_param_6];
	ld.param.u32 	%r13, [calc_r_param_8];
	ld.param.u64 	%rd12, [calc_r_param_9];
	ld.param.u32 	%r14, [calc_r_param_11];
	ld.param.u64 	%rd13, [calc_r_param_12];
	ld.param.u32 	%r15, [calc_r_param_14];
	mov.u32 	%r1, %ntid.x;
	mov.u32 	%r16, %ctaid.x;
	mov.u32 	%r17, %tid.x;
	mad.lo.s32 	%r63, %r1, %r16, %r17;
	setp.ge.s32 	%p1, %r63, %r11;
	@%p1 bra 	$L__BB0_5;
	cvta.to.global.u64 	%rd1, %rd12;
	cvta.to.global.u64 	%rd2, %rd11;
	mov.u32 	%r18, %nctaid.x;
	mul.lo.s32 	%r3, %r1, %r18;
	cvta.to.global.u64 	%rd3, %rd9;
	cvta.to.global.u64 	%rd4, %rd10;
	cvta.to.global.u64 	%rd5, %rd13;
$L__BB0_2:
	mul.lo.s32 	%r20, %r63, %r12;
	mul.lo.s32 	%r64, %r63, %r15;
	mul.wide.s32 	%rd14, %r20, 4;
	add.s64 	%rd6, %rd3, %rd14;
	mov.b32 	%r65, 0;
	mov.u64 	%rd41, %rd4;
$L__BB0_3:
	mul.wide.s32 	%rd15, %r64, 4;
	add.s64 	%rd16, %rd5, %rd15;
	ld.global.u32 	%r21, [%rd6];
	ld.global.u32 	%r22, [%rd41];
	mad.lo.s32 	%r23, %r21, %r13, %r65;
	mul.wide.s32 	%rd17, %r23, 4;
	add.s64 	%rd18, %rd2, %rd17;
	ld.global.u32 	%r24, [%rd18];
	mad.lo.s32 	%r25, %r21, %r14, %r65;
	mul.wide.s32 	%rd19, %r25, 4;
	add.s64 	%rd20, %rd1, %rd19;
	ld.global.u32 	%r26, [%rd20];
	mad.lo.s32 	%r27, %r24, %r22, %r26;
	st.global.u32 	[%rd16], %r27;
	ld.global.u32 	%r28, [%rd6+4];
	ld.global.u32 	%r29, [%rd41];
	mad.lo.s32 	%r30, %r28, %r13, %r65;
	mul.wide.s32 	%rd21, %r30, 4;
	add.s64 	%rd22, %rd2, %rd21;
	ld.global.u32 	%r31, [%rd22];
	mad.lo.s32 	%r32, %r28, %r14, %r65;
	mul.wide.s32 	%rd23, %r32, 4;
	add.s64 	%rd24, %rd1, %rd23;
	ld.global.u32 	%r33, [%rd24];
	mad.lo.s32 	%r34, %r31, %r29, %r33;
	st.global.u32 	[%rd16], %r34;
	ld.global.u32 	%r35, [%rd6+8];
	ld.global.u32 	%r36, [%rd41];
	mad.lo.s32 	%r37, %r35, %r13, %r65;
	mul.wide.s32 	%rd25, %r37, 4;
	add.s64 	%rd26, %rd2, %rd25;
	ld.global.u32 	%r38, [%rd26];
	mad.lo.s32 	%r39, %r35, %r14, %r65;
	mul.wide.s32 	%rd27, %r39, 4;
	add.s64 	%rd28, %rd1, %rd27;
	ld.global.u32 	%r40, [%rd28];
	mad.lo.s32 	%r41, %r38, %r36, %r40;
	st.global.u32 	[%rd16], %r41;
	ld.global.u32 	%r42, [%rd6+12];
	ld.global.u32 	%r43, [%rd41];
	mad.lo.s32 	%r44, %r42, %r13, %r65;
	mul.wide.s32 	%rd29, %r44, 4;
	add.s64 	%rd30, %rd2, %rd29;
	ld.global.u32 	%r45, [%rd30];
	mad.lo.s32 	%r46, %r42, %r14, %r65;
	mul.wide.s32 	%rd31, %r46, 4;
	add.s64 	%rd32, %rd1, %rd31;
	ld.global.u32 	%r47, [%rd32];
	mad.lo.s32 	%r48, %r45, %r43, %r47;
	st.global.u32 	[%rd16], %r48;
	ld.global.u32 	%r49, [%rd6+16];
	ld.global.u32 	%r50, [%rd41];
	mad.lo.s32 	%r51, %r49, %r13, %r65;
	mul.wide.s32 	%rd33, %r51, 4;
	add.s64 	%rd34, %rd2, %rd33;
	ld.global.u32 	%r52, [%rd34];
	mad.lo.s32 	%r53, %r49, %r14, %r65;
	mul.wide.s32 	%rd35, %r53, 4;
	add.s64 	%rd36, %rd1, %rd35;
	ld.global.u32 	%r54, [%rd36];
	mad.lo.s32 	%r55, %r52, %r50, %r54;
	st.global.u32 	[%rd16], %r55;
	ld.global.u32 	%r56, [%rd6+20];
	ld.global.u32 	%r57, [%rd41];
	mad.lo.s32 	%r58, %r56, %r13, %r65;
	mul.wide.s32 	%rd37, %r58, 4;
	add.s64 	%rd38, %rd2, %rd37;
	ld.global.u32 	%r59, [%rd38];
	mad.lo.s32 	%r60, %r56, %r14, %r65;
	mul.wide.s32 	%rd39, %r60, 4;
	add.s64 	%rd40, %rd1, %rd39;
	ld.global.u32 	%r61, [%rd40];
	mad.lo.s32 	%r62, %r59, %r57, %r61;
	st.global.u32 	[%rd16], %r62;
	add.s32 	%r65, %r65, 1;
	add.s32 	%r64, %r64, 1;
	add.s64 	%rd41, %rd41, 4;
	setp.ne.s32 	%p2, %r65, 8;
	@%p2 bra 	$L__BB0_3;
	add.s32 	%r63, %r63, %r3;
	setp.lt.s32 	%p3, %r63, %r11;
	@%p3 bra 	$L__BB0_2;
$L__BB0_5:
	ret;

}


// ===== COMPILED SASS (sm_100) =====

	.target	sm_100

	.elftype	@"ET_EXEC"


//--------------------- .note.nv.tkinfo           --------------------------
	.section	.note.nv.tkinfo,"",@"SHT_NOTE"
	.sectionflags	@"SHF_NOTE_NV_TKINFO"
	.tkinfo
        /*0018*/ 	.word	0x00000002
        /*0030*/ 	.string	""
        /*0030*/ 	.string	"ptxas"
        /*0030*/ 	.string	"Cuda compilation tools, release 13.0, V13.0.88"
        /*0030*/ 	.string	"Build cuda_13.0.r13.0/compiler.36424714_0"
        /*0030*/ 	.string	"-arch sm_100 -m 64 "



//--------------------- .note.nv.cuinfo           --------------------------
	.section	.note.nv.cuinfo,"",@"SHT_NOTE"
	.sectionflags	@"SHF_NOTE_NV_CUINFO"
        /*0018*/ 	.short	0x0002
        /*001a*/ 	.short	0x0064
        /*001c*/ 	.short	0x0082
	.zero		2


//--------------------- .nv.info                  --------------------------
	.section	.nv.info,"",@"SHT_CUDA_INFO"
	.align	4


	//----- nvinfo : EIATTR_REGCOUNT
	.align		4
        /*0000*/ 	.byte	0x04, 0x2f
        /*0002*/ 	.short	(.L_1 - .L_0)
	.align		4
.L_0:
        /*0004*/ 	.word	index@(calc_r)
        /*0008*/ 	.word	0x0000001c


	//----- nvinfo : EIATTR_FRAME_SIZE
	.align		4
.L_1:
        /*000c*/ 	.byte	0x04, 0x11
        /*000e*/ 	.short	(.L_3 - .L_2)
	.align		4
.L_2:
        /*0010*/ 	.word	index@(calc_r)
        /*0014*/ 	.word	0x00000000


	//----- nvinfo : EIATTR_MIN_STACK_SIZE
	.align		4
.L_3:
        /*0018*/ 	.byte	0x04, 0x12
        /*001a*/ 	.short	(.L_5 - .L_4)
	.align		4
.L_4:
        /*001c*/ 	.word	index@(calc_r)
        /*0020*/ 	.word	0x00000000
.L_5:


//--------------------- .nv.compat                --------------------------
	.section	.nv.compat,"",@"SHT_CUDA_COMPAT_INFO"
	.align	4
        /*0000*/ 	.byte	0x02, 0x09, 0x00, 0x00, 0x02, 0x02, 0x01, 0x00, 0x02, 0x05, 0x05, 0x00, 0x03, 0x07, 0x01, 0x01
        /*0010*/ 	.byte	0x02, 0x03, 0x00, 0x00, 0x02, 0x06, 0x01, 0x00, 0x04, 0x0b, 0x08, 0x00, 0x09, 0x00, 0x00, 0x00
        /*0020*/ 	.byte	0x00, 0x00, 0x00, 0x00


//--------------------- .nv.info.calc_r           --------------------------
	.section	.nv.info.calc_r,"",@"SHT_CUDA_INFO"
	.sectionflags	@""
	.align	4


	//----- nvinfo : EIATTR_CUDA_API_VERSION
	.align		4
        /*0000*/ 	.byte	0x04, 0x37
        /*0002*/ 	.short	(.L_7 - .L_6)
.L_6:
        /*0004*/ 	.word	0x00000082


	//----- nvinfo : EIATTR_KPARAM_INFO
	.align		4
.L_7:
        /*0008*/ 	.byte	0x04, 0x17
        /*000a*/ 	.short	(.L_9 - .L_8)
.L_8:
        /*000c*/ 	.word	0x00000000
        /*0010*/ 	.short	0x000e
        /*0012*/ 	.short	0x0054
        /*0014*/ 	.byte	0x00, 0xf0, 0x11, 0x00


	//----- nvinfo : EIATTR_KPARAM_INFO
	.align		4
.L_9:
        /*0018*/ 	.byte	0x04, 0x17
        /*001a*/ 	.short	(.L_11 - .L_10)
.L_10:
        /*001c*/ 	.word	0x00000000
        /*0020*/ 	.short	0x000d
        /*0022*/ 	.short	0x0050
        /*0024*/ 	.byte	0x00, 0xf0, 0x11, 0x00


	//----- nvinfo : EIATTR_KPARAM_INFO
	.align		4
.L_11:
        /*0028*/ 	.byte	0x04, 0x17
        /*002a*/ 	.short	(.L_13 - .L_12)
.L_12:
        /*002c*/ 	.word	0x00000000
        /*0030*/ 	.short	0x000c
        /*0032*/ 	.short	0x0048
        /*0034*/ 	.byte	0x00, 0xf5, 0x21, 0x00


	//----- nvinfo : EIATTR_KPARAM_INFO
	.align		4
.L_13:
        /*0038*/ 	.byte	0x04, 0x17
        /*003a*/ 	.short	(.L_15 - .L_14)
.L_14:
        /*003c*/ 	.word	0x00000000
        /*0040*/ 	.short	0x000b
        /*0042*/ 	.short	0x0044
        /*0044*/ 	.byte	0x00, 0xf0, 0x11, 0x00


	//----- nvinfo : EIATTR_KPARAM_INFO
	.align		4
.L_15:
        /*0048*/ 	.byte	0x04, 0x17
        /*004a*/ 	.short	(.L_17 - .L_16)
.L_16:
        /*004c*/ 	.word	0x00000000
        /*0050*/ 	.short	0x000a
        /*0052*/ 	.short	0x0040
        /*0054*/ 	.byte	0x00, 0xf0, 0x11, 0x00


	//----- nvinfo : EIATTR_KPARAM_INFO
	.align		4
.L_17:
        /*0058*/ 	.byte	0x04, 0x17
        /*005a*/ 	.short	(.L_19 - .L_18)
.L_18:
        /*005c*/ 	.word	0x00000000
        /*0060*/ 	.short	0x0009
        /*0062*/ 	.short	0x0038
        /*0064*/ 	.byte	0x00, 0xf5, 0x21, 0x00


	//----- nvinfo : EIATTR_KPARAM_INFO
	.align		4
.L_19:
        /*0068*/ 	.byte	0x04, 0x17
        /*006a*/ 	.short	(.L_21 - .L_20)
.L_20:
        /*006c*/ 	.word	0x00000000
        /*0070*/ 	.short	0x0008
        /*0072*/ 	.short	0x0034
        /*0074*/ 	.byte	0x00, 0xf0, 0x11, 0x00


	//----- nvinfo : EIATTR_KPARAM_INFO
	.align		4
.L_21:
        /*0078*/ 	.byte	0x04, 0x17
        /*007a*/ 	.short	(.L_23 - .L_22)
.L_22:
        /*007c*/ 	.word	0x00000000
        /*0080*/ 	.short	0x0007
        /*0082*/ 	.short	0x0030
        /*0084*/ 	.byte	0x00, 0xf0, 0x11, 0x00


	//----- nvinfo : EIATTR_KPARAM_INFO
	.align		4
.L_23:
        /*0088*/ 	.byte	0x04, 0x17
        /*008a*/ 	.short	(.L_25 - .L_24)
.L_24:
        /*008c*/ 	.word	0x00000000
        /*0090*/ 	.short	0x0006
        /*0092*/ 	.short	0x0028
        /*0094*/ 	.byte	0x00, 0xf5, 0x21, 0x00


	//----- nvinfo : EIATTR_KPARAM_INFO
	.align		4
.L_25:
        /*0098*/ 	.byte	0x04, 0x17
        /*009a*/ 	.short	(.L_27 - .L_26)
.L_26:
        /*009c*/ 	.word	0x00000000
        /*00a0*/ 	.short	0x0005
        /*00a2*/ 	.short	0x0020
        /*00a4*/ 	.byte	0x00, 0xf0, 0x11, 0x00


	//----- nvinfo : EIATTR_KPARAM_INFO
	.align		4
.L_27:
        /*00a8*/ 	.byte	0x04, 0x17
        /*00aa*/ 	.short	(.L_29 - .L_28)
.L_28:
        /*00ac*/ 	.word	0x00000000
        /*00b0*/ 	.short	0x0004
        /*00b2*/ 	.short	0x0018
        /*00b4*/ 	.byte	0x00, 0xf5, 0x21, 0x00


	//----- nvinfo : EIATTR_KPARAM_INFO
	.align		4
.L_29:
        /*00b8*/ 	.byte	0x04, 0x17
        /*00ba*/ 	.short	(.L_31 - .L_30)
.L_30:
        /*00bc*/ 	.word	0x00000000
        /*00c0*/ 	.short	0x0003
        /*00c2*/ 	.short	0x0014
        /*00c4*/ 	.byte	0x00, 0xf0, 0x11, 0x00


	//----- nvinfo : EIATTR_KPARAM_INFO
	.align		4
.L_31:
        /*00c8*/ 	.byte	0x04, 0x17
        /*00ca*/ 	.short	(.L_33 - .L_32)
.L_32:
        /*00cc*/ 	.word	0x00000000
        /*00d0*/ 	.short	0x0002
        /*00d2*/ 	.short	0x0010
        /*00d4*/ 	.byte	0x00, 0xf0, 0x11, 0x00


	//----- nvinfo : EIATTR_KPARAM_INFO
	.align		4
.L_33:
        /*00d8*/ 	.byte	0x04, 0x17
        /*00da*/ 	.short	(.L_35 - .L_34)
.L_34:
        /*00dc*/ 	.word	0x00000000
        /*00e0*/ 	.short	0x0001
        /*00e2*/ 	.short	0x0008
        /*00e4*/ 	.byte	0x00, 0xf5, 0x21, 0x00


	//----- nvinfo : EIATTR_KPARAM_INFO
	.align		4
.L_35:
        /*00e8*/ 	.byte	0x04, 0x17
        /*00ea*/ 	.short	(.L_37 - .L_36)
.L_36:
        /*00ec*/ 	.word	0x00000000
        /*00f0*/ 	.short	0x0000
        /*00f2*/ 	.short	0x0000
        /*00f4*/ 	.byte	0x00, 0xf0, 0x11, 0x00


	//----- nvinfo : EIATTR_SPARSE_MMA_MASK
	.align		4
.L_37:
        /*00f8*/ 	.byte	0x03, 0x50
        /*00fa*/ 	.short	0x0000


	//----- nvinfo : EIATTR_MAXREG_COUNT
	.align		4
        /*00fc*/ 	.byte	0x03, 0x1b
        /*00fe*/ 	.short	0x00ff


	//----- nvinfo : EIATTR_MERCURY_ISA_VERSION
	.align		4
        /*0100*/ 	.byte	0x03, 0x5f
        /*0102*/ 	.short	0x0101


	//----- nvinfo : EIATTR_VRC_CTA_INIT_COUNT
	.align		4
        /*0104*/ 	.byte	0x02, 0x4a
	.zero		1
	.zero		1


	//----- nvinfo : EIATTR_EXIT_INSTR_OFFSETS
	.align		4
        /*0108*/ 	.byte	0x04, 0x1c
        /*010a*/ 	.short	(.L_39 - .L_38)


	//   ....[0]....
.L_38:
        /*010c*/ 	.word	0x00000070


	//   ....[1]....
        /*0110*/ 	.word	0x00000630


	//----- nvinfo : EIATTR_CRS_STACK_SIZE
	.align		4
.L_39:
        /*0114*/ 	.byte	0x04, 0x1e
        /*0116*/ 	.short	(.L_41 - .L_40)
.L_40:
        /*0118*/ 	.word	0x00000000


	//----- nvinfo : EIATTR_CBANK_PARAM_SIZE
	.align		4
.L_41:
        /*011c*/ 	.byte	0x03, 0x19
        /*011e*/ 	.short	0x0058


	//----- nvinfo : EIATTR_PARAM_CBANK
	.align		4
        /*0120*/ 	.byte	0x04, 0x0a
        /*0122*/ 	.short	(.L_43 - .L_42)
	.align		4
.L_42:
        /*0124*/ 	.word	index@(.nv.constant0.calc_r)
        /*0128*/ 	.short	0x0380
        /*012a*/ 	.short	0x0058


	//----- nvinfo : EIATTR_SW_WAR
	.align		4
.L_43:
        /*012c*/ 	.byte	0x04, 0x36
        /*012e*/ 	.short	(.L_45 - .L_44)
.L_44:
        /*0130*/ 	.word	0x00000008
.L_45:


//--------------------- .nv.callgraph             --------------------------
	.section	.nv.callgraph,"",@"SHT_CUDA_CALLGRAPH"
	.align	4
	.sectionentsize	8
	.align		4
        /*0000*/ 	.word	0x00000000
	.align		4
        /*0004*/ 	.word	0xffffffff
	.align		4
        /*0008*/ 	.word	0x00000000
	.align		4
        /*000c*/ 	.word	0xfffffffe
	.align		4
        /*0010*/ 	.word	0x00000000
	.align		4
        /*0014*/ 	.word	0xfffffffd
	.align		4
        /*0018*/ 	.word	0x00000000
	.align		4
        /*001c*/ 	.word	0xfffffffc


//--------------------- .text.calc_r              --------------------------
	.section	.text.calc_r,"ax",@progbits
	.align	128
        .global         calc_r
        .type           calc_r,@function
        .size           calc_r,(.L_x_3 - calc_r)
        .other          calc_r,@"STO_CUDA_ENTRY STV_DEFAULT"
calc_r:
.text.calc_r:
[----:B------:R-:W-:Y:S01]  /*0000*/  LDC R1, c[0x0][0x37c] ;  /* 0x0000df00ff017b82 */ /* 0x000fe20000000800 */
[----:B------:R-:W0:Y:S01]  /*0010*/  S2R R0, SR_CTAID.X ;  /* 0x0000000000007919 */ /* 0x000e220000002500 */
[----:B------:R-:W0:Y:S01]  /*0020*/  LDCU UR4, c[0x0][0x360] ;  /* 0x00006c00ff0477ac */ /* 0x000e220008000800 */
[----:B------:R-:W0:Y:S01]  /*0030*/  S2R R3, SR_TID.X ;  /* 0x0000000000037919 */ /* 0x000e220000002100 */
[----:B------:R-:W1:Y:S01]  /*0040*/  LDCU UR5, c[0x0][0x380] ;  /* 0x00007000ff0577ac */ /* 0x000e620008000800 */
[----:B0-----:R-:W-:-:S05]  /*0050*/  IMAD R0, R0, UR4, R3 ;  /* 0x0000000400007c24 */ /* 0x001fca000f8e0203 */
[----:B-1----:R-:W-:-:S13]  /*0060*/  ISETP.GE.AND P0, PT, R0, UR5, PT ;  /* 0x0000000500007c0c */ /* 0x002fda000bf06270 */
[----:B------:R-:W-:Y:S05]  /*0070*/  @P0 EXIT ;  /* 0x000000000000094d */ /* 0x000fea0003800000 */
[----:B------:R-:W0:Y:S01]  /*0080*/  LDCU UR5, c[0x0][0x370] ;  /* 0x00006e00ff0577ac */ /* 0x000e220008000800 */
[----:B------:R-:W1:Y:S01]  /*0090*/  LDCU.64 UR6, c[0x0][0x358] ;  /* 0x00006b00ff0677ac */ /* 0x000e620008000a00 */
[----:B------:R-:W2:Y:S01]  /*00a0*/  LDCU UR9, c[0x0][0x3b4] ;  /* 0x00007680ff0977ac */ /* 0x000ea20008000800 */
[----:B------:R-:W3:Y:S01]  /*00b0*/  LDCU UR10, c[0x0][0x3c4] ;  /* 0x00007880ff0a77ac */ /* 0x000ee20008000800 */
[----:B0-----:R-:W-:-:S12]  /*00c0*/  UIMAD UR4, UR4, UR5, URZ ;  /* 0x00000005040472a4 */ /* 0x001fd8000f8e02ff */
.L_x_1:
[----:B0-----:R-:W0:Y:S01]  /*00d0*/  LDC.64 R4, c[0x0][0x388] ;  /* 0x0000e200ff047b82 */ /* 0x001e220000000a00 */
[----:B------:R-:W4:Y:S01]  /*00e0*/  LDCU UR5, c[0x0][0x394] ;  /* 0x00007280ff0577ac */ /* 0x000f220008000800 */
[----:B------:R-:W-:Y:S01]  /*00f0*/  HFMA2 R11, -RZ, RZ, 0, 0 ;  /* 0x00000000ff0b7431 */ /* 0x000fe200000001ff */
[----:B------:R-:W5:Y:S01]  /*0100*/  LDCU UR8, c[0x0][0x3d4] ;  /* 0x00007a80ff0877ac */ /* 0x000f620008000800 */
[----:B------:R-:W1:Y:S01]  /*0110*/  LDCU UR11, c[0x0][0x380] ;  /* 0x00007000ff0b77ac */ /* 0x000e620008000800 */
[----:B------:R-:W2:Y:S01]  /*0120*/  LDCU.64 UR12, c[0x0][0x398] ;  /* 0x00007300ff0c77ac */ /* 0x000ea20008000a00 */
[C---:B----4-:R-:W-:Y:S02]  /*0130*/  IMAD R3, R0.reuse, UR5, RZ ;  /* 0x0000000500037c24 */ /* 0x050fe4000f8e02ff */
[C---:B-----5:R-:W-:Y:S01]  /*0140*/  IMAD R10, R0.reuse, UR8, RZ ;  /* 0x00000008000a7c24 */ /* 0x060fe2000f8e02ff */
[----:B------:R-:W-:Y:S01]  /*0150*/  IADD3 R0, PT, PT, R0, UR4, RZ ;  /* 0x0000000400007c10 */ /* 0x000fe2000fffe0ff */
[----:B0-----:R-:W-:-:S03]  /*0160*/  IMAD.WIDE R4, R3, 0x4, R4 ;  /* 0x0000000403047825 */ /* 0x001fc600078e0204 */
[----:B-1----:R-:W-:Y:S02]  /*0170*/  ISETP.GE.AND P2, PT, R0, UR11, PT ;  /* 0x0000000b00007c0c */ /* 0x002fe4000bf46270 */
[----:B--2---:R-:W-:Y:S02]  /*0180*/  MOV R18, UR12 ;  /* 0x0000000c00127c02 */ /* 0x004fe40008000f00 */
[----:B------:R-:W-:-:S09]  /*0190*/  MOV R19, UR13 ;  /* 0x0000000d00137c02 */ /* 0x000fd20008000f00 */
.L_x_0:
[----:B------:R-:W2:Y:S01]  /*01a0*/  LDG.E R2, desc[UR6][R4.64] ;  /* 0x0000000604027981 */ /* 0x000ea2000c1e1900 */
[----:B0-----:R-:W0:Y:S01]  /*01b0*/  LDC.64 R8, c[0x0][0x3a8] ;  /* 0x0000ea00ff087b82 */ /* 0x001e220000000a00 */
[----:B------:R-:W-:-:S07]  /*01c0*/  MOV R3, R19 ;  /* 0x0000001300037202 */ /* 0x000fce0000000f00 */
[----:B------:R-:W1:Y:S08]  /*01d0*/  LDC.64 R6, c[0x0][0x3b8] ;  /* 0x0000ee00ff067b82 */ /* 0x000e700000000a00 */
[----:B------:R-:W4:Y:S01]  /*01e0*/  LDC.64 R12, c[0x0][0x3c8] ;  /* 0x0000f200ff0c7b82 */ /* 0x000f220000000a00 */
[C-C-:B--2---:R-:W-:Y:S02]  /*01f0*/  IMAD R15, R2.reuse, UR9, R11.reuse ;  /* 0x00000009020f7c24 */ /* 0x144fe4000f8e020b */
[----:B---3--:R-:W-:Y:S01]  /*0200*/  IMAD R17, R2, UR10, R11 ;  /* 0x0000000a02117c24 */ /* 0x008fe2000f8e020b */
[----:B------:R-:W-:Y:S01]  /*0210*/  MOV R2, R18 ;  /* 0x0000001200027202 */ /* 0x000fe20000000f00 */
[----:B0-----:R-:W-:-:S04]  /*0220*/  IMAD.WIDE R14, R15, 0x4, R8 ;  /* 0x000000040f0e7825 */ /* 0x001fc800078e0208 */
[----:B-1----:R-:W-:Y:S01]  /*0230*/  IMAD.WIDE R16, R17, 0x4, R6 ;  /* 0x0000000411107825 */ /* 0x002fe200078e0206 */
[----:B------:R-:W2:Y:S04]  /*0240*/  LDG.E R18, desc[UR6][R2.64] ;  /* 0x0000000602127981 */ /* 0x000ea8000c1e1900 */
[----:B------:R-:W2:Y:S04]  /*0250*/  LDG.E R15, desc[UR6][R14.64] ;  /* 0x000000060e0f7981 */ /* 0x000ea8000c1e1900 */
[----:B------:R-:W2:Y:S01]  /*0260*/  LDG.E R16, desc[UR6][R16.64] ;  /* 0x0000000610107981 */ /* 0x000ea2000c1e1900 */
[----:B----4-:R-:W-:-:S04]  /*0270*/  IMAD.WIDE R12, R10, 0x4, R12 ;  /* 0x000000040a0c7825 */ /* 0x010fc800078e020c */
[----:B--2---:R-:W-:-:S05]  /*0280*/  IMAD R23, R18, R15, R16 ;  /* 0x0000000f12177224 */ /* 0x004fca00078e0210 */
[----:B------:R0:W-:Y:S04]  /*0290*/  STG.E desc[UR6][R12.64], R23 ;  /* 0x000000170c007986 */ /* 0x0001e8000c101906 */
[----:B------:R-:W2:Y:S04]  /*02a0*/  LDG.E R18, desc[UR6][R4.64+0x4] ;  /* 0x0000040604127981 */ /* 0x000ea8000c1e1900 */
[----:B------:R-:W3:Y:S01]  /*02b0*/  LDG.E R14, desc[UR6][R2.64] ;  /* 0x00000006020e7981 */ /* 0x000ee2000c1e1900 */
[C-C-:B--2---:R-:W-:Y:S02]  /*02c0*/  IMAD R19, R18.reuse, UR9, R11.reuse ;  /* 0x0000000912137c24 */ /* 0x144fe4000f8e020b */
[----:B------:R-:W-:-:S02]  /*02d0*/  IMAD R21, R18, UR10, R11 ;  /* 0x0000000a12157c24 */ /* 0x000fc4000f8e020b */
[----:B------:R-:W-:-:S04]  /*02e0*/  IMAD.WIDE R18, R19, 0x4, R8 ;  /* 0x0000000413127825 */ /* 0x000fc800078e0208 */
[----:B------:R-:W-:Y:S02]  /*02f0*/  IMAD.WIDE R20, R21, 0x4, R6 ;  /* 0x0000000415147825 */ /* 0x000fe400078e0206 */
[----:B------:R-:W3:Y:S04]  /*0300*/  LDG.E R19, desc[UR6][R18.64] ;  /* 0x0000000612137981 */ /* 0x000ee8000c1e1900 */
[----:B------:R-:W3:Y:S02]  /*0310*/  LDG.E R20, desc[UR6][R20.64] ;  /* 0x0000000614147981 */ /* 0x000ee4000c1e1900 */
[----:B---3--:R-:W-:-:S05]  /*0320*/  IMAD R25, R14, R19, R20 ;  /* 0x000000130e197224 */ /* 0x008fca00078e0214 */
[----:B------:R1:W-:Y:S04]  /*0330*/  STG.E desc[UR6][R12.64], R25 ;  /* 0x000000190c007986 */ /* 0x0003e8000c101906 */
[----:B------:R-:W2:Y:S04]  /*0340*/  LDG.E R14, desc[UR6][R4.64+0x8] ;  /* 0x00000806040e7981 */ /* 0x000ea8000c1e1900 */
[----:B------:R-:W0:Y:S01]  /*0350*/  LDG.E R22, desc[UR6][R2.64] ;  /* 0x0000000602167981 */ /* 0x000e22000c1e1900 */
[C-C-:B--2---:R-:W-:Y:S02]  /*0360*/  IMAD R15, R14.reuse, UR9, R11.reuse ;  /* 0x000000090e0f7c24 */ /* 0x144fe4000f8e020b */
[----:B------:R-:W-:-:S02]  /*0370*/  IMAD R17, R14, UR10, R11 ;  /* 0x0000000a0e117c24 */ /* 0x000fc4000f8e020b */
[----:B------:R-:W-:-:S04]  /*0380*/  IMAD.WIDE R14, R15, 0x4, R8 ;  /* 0x000000040f0e7825 */ /* 0x000fc800078e0208 */
[----:B------:R-:W-:Y:S02]  /*0390*/  IMAD.WIDE R16, R17, 0x4, R6 ;  /* 0x0000000411107825 */ /* 0x000fe400078e0206 */
[----:B------:R-:W0:Y:S04]  /*03a0*/  LDG.E R15, desc[UR6][R14.64] ;  /* 0x000000060e0f7981 */ /* 0x000e28000c1e1900 */
[----:B------:R-:W0:Y:S02]  /*03b0*/  LDG.E R16, desc[UR6][R16.64] ;  /* 0x0000000610107981 */ /* 0x000e24000c1e1900 */
[----:B0-----:R-:W-:-:S05]  /*03c0*/  IMAD R23, R22, R15, R16 ;  /* 0x0000000f16177224 */ /* 0x001fca00078e0210 */
[----:B------:R0:W-:Y:S04]  /*03d0*/  STG.E desc[UR6][R12.64], R23 ;  /* 0x000000170c007986 */ /* 0x0001e8000c101906 */
[----:B------:R-:W2:Y:S04]  /*03e0*/  LDG.E R18, desc[UR6][R4.64+0xc] ;  /* 0x00000c0604127981 */ /* 0x000ea8000c1e1900 */
[----:B------:R-:W1:Y:S01]  /*03f0*/  LDG.E R22, desc[UR6][R2.64] ;  /* 0x0000000602167981 */ /* 0x000e62000c1e1900 */
[C-C-:B--2---:R-:W-:Y:S02]  /*0400*/  IMAD R19, R18.reuse, UR9, R11.reuse ;  /* 0x0000000912137c24 */ /* 0x144fe4000f8e020b */
[----:B------:R-:W-:-:S02]  /*0410*/  IMAD R21, R18, UR10, R11 ;  /* 0x0000000a12157c24 */ /* 0x000fc4000f8e020b */
[----:B------:R-:W-:-:S04]  /*0420*/  IMAD.WIDE R18, R19, 0x4, R8 ;  /* 0x0000000413127825 */ /* 0x000fc800078e0208 */
[----:B------:R-:W-:Y:S02]  /*0430*/  IMAD.WIDE R20, R21, 0x4, R6 ;  /* 0x0000000415147825 */ /* 0x000fe400078e0206 */
[----:B------:R-:W1:Y:S04]  /*0440*/  LDG.E R19, desc[UR6][R18.64] ;  /* 0x0000000612137981 */ /* 0x000e68000c1e1900 */
[----:B------:R-:W1:Y:S02]  /*0450*/  LDG.E R20, desc[UR6][R20.64] ;  /* 0x0000000614147981 */ /* 0x000e64000c1e1900 */
[----:B-1----:R-:W-:-:S05]  /*0460*/  IMAD R25, R22, R19, R20 ;  /* 0x0000001316197224 */ /* 0x002fca00078e0214 */
[----:B------:R-:W-:Y:S04]  /*0470*/  STG.E desc[UR6][R12.64], R25 ;  /* 0x000000190c007986 */ /* 0x000fe8000c101906 */
        /* <DEDUP_REMOVED lines=10> */
[----:B------:R-:W2:Y:S02]  /*0520*/  LDG.E R18, desc[UR6][R4.64+0x14] ;  /* 0x0000140604127981 */ /* 0x000ea4000c1e1900 */
[C-C-:B--2---:R-:W-:Y:S02]  /*0530*/  IMAD R21, R18.reuse, UR9, R11.reuse ;  /* 0x0000000912157c24 */ /* 0x144fe4000f8e020b */
[----:B0-----:R-:W-:Y:S02]  /*0540*/  IMAD R23, R18, UR10, R11 ;  /* 0x0000000a12177c24 */ /* 0x001fe4000f8e020b */
[----:B------:R-:W-:Y:S01]  /*0550*/  IMAD.WIDE R8, R21, 0x4, R8 ;  /* 0x0000000415087825 */ /* 0x000fe200078e0208 */
[----:B------:R-:W2:Y:S03]  /*0560*/  LDG.E R18, desc[UR6][R2.64] ;  /* 0x0000000602127981 */ /* 0x000ea6000c1e1900 */
[----:B------:R-:W-:-:S02]  /*0570*/  IMAD.WIDE R6, R23, 0x4, R6 ;  /* 0x0000000417067825 */ /* 0x000fc400078e0206 */
[----:B------:R-:W2:Y:S04]  /*0580*/  LDG.E R9, desc[UR6][R8.64] ;  /* 0x0000000608097981 */ /* 0x000ea8000c1e1900 */
[----:B------:R-:W2:Y:S01]  /*0590*/  LDG.E R6, desc[UR6][R6.64] ;  /* 0x0000000606067981 */ /* 0x000ea2000c1e1900 */
[----:B------:R-:W-:-:S04]  /*05a0*/  IADD3 R11, PT, PT, R11, 0x1, RZ ;  /* 0x000000010b0b7810 */ /* 0x000fc80007ffe0ff */
[----:B------:R-:W-:Y:S02]  /*05b0*/  ISETP.NE.AND P0, PT, R11, 0x8, PT ;  /* 0x000000080b00780c */ /* 0x000fe40003f05270 */
[----:B------:R-:W-:Y:S01]  /*05c0*/  IADD3 R10, PT, PT, R10, 0x1, RZ ;  /* 0x000000010a0a7810 */ /* 0x000fe20007ffe0ff */
[----:B--2---:R-:W-:-:S05]  /*05d0*/  IMAD R15, R18, R9, R6 ;  /* 0x00000009120f7224 */ /* 0x004fca00078e0206 */
[----:B------:R0:W-:Y:S01]  /*05e0*/  STG.E desc[UR6][R12.64], R15 ;  /* 0x0000000f0c007986 */ /* 0x0001e2000c101906 */
[----:B------:R-:W-:-:S04]  /*05f0*/  IADD3 R18, P1, PT, R2, 0x4, RZ ;  /* 0x0000000402127810 */ /* 0x000fc80007f3e0ff */
[----:B-1----:R-:W-:Y:S01]  /*0600*/  IADD3.X R19, PT, PT, RZ, R3, RZ, P1, !PT ;  /* 0x00000003ff137210 */ /* 0x002fe20000ffe4ff */
[----:B------:R-:W-:Y:S08]  /*0610*/  @P0 BRA `(.L_x_0) ;  /* 0xfffffff800e00947 */ /* 0x000ff0000383ffff */
[----:B------:R-:W-:Y:S05]  /*0620*/  @!P2 BRA `(.L_x_1) ;  /* 0xfffffff800a8a947 */ /* 0x000fea000383ffff */
[----:B------:R-:W-:Y:S05]  /*0630*/  EXIT ;  /* 0x000000000000794d */ /* 0x000fea0003800000 */
.L_x_2:
[----:B------:R-:W-:-:S00]  /*0640*/  BRA `(.L_x_2) ;  /* 0xfffffffc00fc7947 */ /* 0x000fc0000383ffff */
[----:B------:R-:W-:-:S00]  /*0650*/  NOP ;  /* 0x0000000000007918 */ /* 0x000fc00000000000 */
        /* <DEDUP_REMOVED lines=10> */
.L_x_3:


//--------------------- .nv.shared.reserved.0     --------------------------
	.section	.nv.shared.reserved.0,"aw",@nobits
	.weak		__nv_reservedSMEM_offset_0_alias
	.size		__nv_reservedSMEM_offset_0_alias, 0, 64
	.other		__nv_reservedSMEM_offset_0_alias,@"STO_CUDA_RESERVED_SHARED STV_DEFAULT"
__nv_reservedSMEM_offset_0_alias:
	.zero		0
	.zero		64


//--------------------- .nv.constant0.calc_r      --------------------------
	.section	.nv.constant0.calc_r,"a",@progbits
	.sectionflags	@""
	.align	4
.nv.constant0.calc_r:
	.zero		984


//--------------------- SYMBOLS --------------------------

	.type		.nv.reservedSmem.offset0,@object
	.size		.nv.reservedSmem.offset0,0x4
